//
// Generated by NVIDIA NVVM Compiler
//
// Compiler Build ID: CL-36424714
// Cuda compilation tools, release 13.0, V13.0.88
// Based on NVVM 20.0.0
//

.version 9.0
.target sm_100
.address_size 64

	// .globl	_Z20odd_even_sort_kernelPii

.visible .entry _Z20odd_even_sort_kernelPii(
	.param .u64 .ptr .align 1 _Z20odd_even_sort_kernelPii_param_0,
	.param .u32 _Z20odd_even_sort_kernelPii_param_1
)
{
	.reg .pred 	%p<29>;
	.reg .b32 	%r<48>;
	.reg .b64 	%rd<5>;

	ld.param.u64 	%rd2, [_Z20odd_even_sort_kernelPii_param_0];
	ld.param.u32 	%r31, [_Z20odd_even_sort_kernelPii_param_1];
	cvta.to.global.u64 	%rd3, %rd2;
	mov.u32 	%r1, %ntid.x;
	mov.u32 	%r33, %ctaid.x;
	mov.u32 	%r34, %tid.x;
	mad.lo.s32 	%r35, %r1, %r33, %r34;
	shl.b32 	%r36, %r35, 1;
	or.b32  	%r2, %r36, 1;
	shl.b32 	%r37, %r34, 1;
	or.b32  	%r3, %r37, 1;
	add.s32 	%r4, %r31, -1;
	shl.b32 	%r5, %r1, 1;
	add.s32 	%r6, %r5, -1;
	mul.wide.s32 	%rd4, %r36, 4;
	add.s64 	%rd1, %rd3, %rd4;
	and.b32  	%r7, %r1, 3;
	setp.lt.u32 	%p3, %r1, 4;
	mov.b32 	%r47, 0;
	@%p3 bra 	$L__BB0_15;
	setp.lt.u32 	%p4, %r3, %r5;
	setp.lt.s32 	%p5, %r2, %r31;
	setp.ge.u32 	%p6, %r3, %r6;
	setp.ge.s32 	%p7, %r2, %r4;
	and.b32  	%r47, %r1, 2044;
	and.pred  	%p1, %p5, %p4;
	or.pred  	%p2, %p7, %p6;
	and.b32  	%r40, %r1, -4;
	neg.s32 	%r44, %r40;
	not.pred 	%p8, %p1;
$L__BB0_2:
	@%p8 bra 	$L__BB0_5;
	ld.global.u32 	%r11, [%rd1+4];
	ld.global.u32 	%r12, [%rd1];
	setp.ge.s32 	%p9, %r11, %r12;
	@%p9 bra 	$L__BB0_5;
	st.global.u32 	[%rd1+4], %r12;
	st.global.u32 	[%rd1], %r11;
$L__BB0_5:
	bar.sync 	0;
	@%p2 bra 	$L__BB0_8;
	ld.global.u32 	%r13, [%rd1+8];
	ld.global.u32 	%r14, [%rd1+4];
	setp.ge.s32 	%p10, %r13, %r14;
	@%p10 bra 	$L__BB0_8;
	st.global.u32 	[%rd1+4], %r13;
	st.global.u32 	[%rd1+8], %r14;
$L__BB0_8:
	bar.sync 	0;
	@%p8 bra 	$L__BB0_11;
	ld.global.u32 	%r15, [%rd1+4];
	ld.global.u32 	%r16, [%rd1];
	setp.ge.s32 	%p12, %r15, %r16;
	@%p12 bra 	$L__BB0_11;
	st.global.u32 	[%rd1+4], %r16;
	st.global.u32 	[%rd1], %r15;
$L__BB0_11:
	bar.sync 	0;
	@%p2 bra 	$L__BB0_14;
	ld.global.u32 	%r17, [%rd1+8];
	ld.global.u32 	%r18, [%rd1+4];
	setp.ge.s32 	%p13, %r17, %r18;
	@%p13 bra 	$L__BB0_14;
	st.global.u32 	[%rd1+4], %r17;
	st.global.u32 	[%rd1+8], %r18;
$L__BB0_14:
	bar.sync 	0;
	add.s32 	%r44, %r44, 4;
	setp.ne.s32 	%p14, %r44, 0;
	@%p14 bra 	$L__BB0_2;
$L__BB0_15:
	setp.eq.s32 	%p15, %r7, 0;
	@%p15 bra 	$L__BB0_24;
	neg.s32 	%r46, %r7;
$L__BB0_17:
	.pragma "nounroll";
	setp.ge.u32 	%p16, %r3, %r6;
	setp.ge.s32 	%p17, %r2, %r4;
	and.b32  	%r24, %r47, 1;
	setp.eq.s32 	%p18, %r24, 0;
	or.pred  	%p19, %p18, %p17;
	or.pred  	%p20, %p19, %p16;
	@%p20 bra 	$L__BB0_20;
	ld.global.u32 	%r25, [%rd1+8];
	ld.global.u32 	%r26, [%rd1+4];
	setp.ge.s32 	%p21, %r25, %r26;
	@%p21 bra 	$L__BB0_20;
	st.global.u32 	[%rd1+4], %r25;
	st.global.u32 	[%rd1+8], %r26;
$L__BB0_20:
	setp.ne.s32 	%p22, %r24, 0;
	setp.ge.u32 	%p23, %r3, %r5;
	setp.ge.s32 	%p24, %r2, %r31;
	or.pred  	%p25, %p22, %p24;
	or.pred  	%p26, %p25, %p23;
	@%p26 bra 	$L__BB0_23;
	ld.global.u32 	%r27, [%rd1+4];
	ld.global.u32 	%r28, [%rd1];
	setp.ge.s32 	%p27, %r27, %r28;
	@%p27 bra 	$L__BB0_23;
	st.global.u32 	[%rd1+4], %r28;
	st.global.u32 	[%rd1], %r27;
$L__BB0_23:
	bar.sync 	0;
	add.s32 	%r47, %r47, 1;
	add.s32 	%r46, %r46, 1;
	setp.ne.s32 	%p28, %r46, 0;
	@%p28 bra 	$L__BB0_17;
$L__BB0_24:
	ret;

}


// ===== COMPILED SASS (sm_100) =====

	.target	sm_100

	.elftype	@"ET_EXEC"


//--------------------- .note.nv.tkinfo           --------------------------
	.section	.note.nv.tkinfo,"",@"SHT_NOTE"
	.sectionflags	@"SHF_NOTE_NV_TKINFO"
	.tkinfo
        /*0018*/ 	.word	0x00000002
        /*0030*/ 	.string	""
        /*0030*/ 	.string	"ptxas"
        /*0030*/ 	.string	"Cuda compilation tools, release 13.0, V13.0.88"
        /*0030*/ 	.string	"Build cuda_13.0.r13.0/compiler.36424714_0"
        /*0030*/ 	.string	"-arch sm_100 -m 64 "



//--------------------- .note.nv.cuinfo           --------------------------
	.section	.note.nv.cuinfo,"",@"SHT_NOTE"
	.sectionflags	@"SHF_NOTE_NV_CUINFO"
        /*0018*/ 	.short	0x0002
        /*001a*/ 	.short	0x0064
        /*001c*/ 	.short	0x0082
	.zero		2


//--------------------- .nv.info                  --------------------------
	.section	.nv.info,"",@"SHT_CUDA_INFO"
	.align	4


	//----- nvinfo : EIATTR_REGCOUNT
	.align		4
        /*0000*/ 	.byte	0x04, 0x2f
        /*0002*/ 	.short	(.L_1 - .L_0)
	.align		4
.L_0:
        /*0004*/ 	.word	index@(_Z20odd_even_sort_kernelPii)
        /*0008*/ 	.word	0x0000000a


	//----- nvinfo : EIATTR_FRAME_SIZE
	.align		4
.L_1:
        /*000c*/ 	.byte	0x04, 0x11
        /*000e*/ 	.short	(.L_3 - .L_2)
	.align		4
.L_2:
        /*0010*/ 	.word	index@(_Z20odd_even_sort_kernelPii)
        /*0014*/ 	.word	0x00000000


	//----- nvinfo : EIATTR_MIN_STACK_SIZE
	.align		4
.L_3:
        /*0018*/ 	.byte	0x04, 0x12
        /*001a*/ 	.short	(.L_5 - .L_4)
	.align		4
.L_4:
        /*001c*/ 	.word	index@(_Z20odd_even_sort_kernelPii)
        /*0020*/ 	.word	0x00000000
.L_5:


//--------------------- .nv.compat                --------------------------
	.section	.nv.compat,"",@"SHT_CUDA_COMPAT_INFO"
	.align	4
        /*0000*/ 	.byte	0x02, 0x09, 0x00, 0x00, 0x02, 0x02, 0x01, 0x00, 0x02, 0x05, 0x05, 0x00, 0x03, 0x07, 0x01, 0x01
        /*0010*/ 	.byte	0x02, 0x03, 0x00, 0x00, 0x02, 0x06, 0x01, 0x00, 0x04, 0x0b, 0x08, 0x00, 0x09, 0x00, 0x00, 0x00
        /*0020*/ 	.byte	0x00, 0x00, 0x00, 0x00


//--------------------- .nv.info._Z20odd_even_sort_kernelPii --------------------------
	.section	.nv.info._Z20odd_even_sort_kernelPii,"",@"SHT_CUDA_INFO"
	.sectionflags	@""
	.align	4


	//----- nvinfo : EIATTR_CUDA_API_VERSION
	.align		4
        /*0000*/ 	.byte	0x04, 0x37
        /*0002*/ 	.short	(.L_7 - .L_6)
.L_6:
        /*0004*/ 	.word	0x00000082


	//----- nvinfo : EIATTR_KPARAM_INFO
	.align		4
.L_7:
        /*0008*/ 	.byte	0x04, 0x17
        /*000a*/ 	.short	(.L_9 - .L_8)
.L_8:
        /*000c*/ 	.word	0x00000000
        /*0010*/ 	.short	0x0001
        /*0012*/ 	.short	0x0008
        /*0014*/ 	.byte	0x00, 0xf0, 0x11, 0x00


	//----- nvinfo : EIATTR_KPARAM_INFO
	.align		4
.L_9:
        /*0018*/ 	.byte	0x04, 0x17
        /*001a*/ 	.short	(.L_11 - .L_10)
.L_10:
        /*001c*/ 	.word	0x00000000
        /*0020*/ 	.short	0x0000
        /*0022*/ 	.short	0x0000
        /*0024*/ 	.byte	0x00, 0xf5, 0x21, 0x00


	//----- nvinfo : EIATTR_SPARSE_MMA_MASK
	.align		4
.L_11:
        /*0028*/ 	.byte	0x03, 0x50
        /*002a*/ 	.short	0x0000


	//----- nvinfo : EIATTR_MAXREG_COUNT
	.align		4
        /*002c*/ 	.byte	0x03, 0x1b
        /*002e*/ 	.short	0x00ff


	//----- nvinfo : EIATTR_NUM_BARRIERS
	.align		4
        /*0030*/ 	.byte	0x02, 0x4c
        /*0032*/ 	.byte	0x01
	.zero		1


	//----- nvinfo : EIATTR_MERCURY_ISA_VERSION
	.align		4
        /*0034*/ 	.byte	0x03, 0x5f
        /*0036*/ 	.short	0x0101


	//----- nvinfo : EIATTR_VRC_CTA_INIT_COUNT
	.align		4
        /*0038*/ 	.byte	0x02, 0x4a
	.zero		1
	.zero		1


	//----- nvinfo : EIATTR_EXIT_INSTR_OFFSETS
	.align		4
        /*003c*/ 	.byte	0x04, 0x1c
        /*003e*/ 	.short	(.L_13 - .L_12)


	//   ....[0]....
.L_12:
        /*0040*/ 	.word	0x00000430


	//   ....[1]....
        /*0044*/ 	.word	0x00000610


	//----- nvinfo : EIATTR_CRS_STACK_SIZE
	.align		4
.L_13:
        /*0048*/ 	.byte	0x04, 0x1e
        /*004a*/ 	.short	(.L_15 - .L_14)
.L_14:
        /*004c*/ 	.word	0x00000000


	//----- nvinfo : EIATTR_CBANK_PARAM_SIZE
	.align		4
.L_15:
        /*0050*/ 	.byte	0x03, 0x19
        /*0052*/ 	.short	0x000c


	//----- nvinfo : EIATTR_PARAM_CBANK
	.align		4
        /*0054*/ 	.byte	0x04, 0x0a
        /*0056*/ 	.short	(.L_17 - .L_16)
	.align		4
.L_16:
        /*0058*/ 	.word	index@(.nv.constant0._Z20odd_even_sort_kernelPii)
        /*005c*/ 	.short	0x0380
        /*005e*/ 	.short	0x000c


	//----- nvinfo : EIATTR_SW_WAR
	.align		4
.L_17:
        /*0060*/ 	.byte	0x04, 0x36
        /*0062*/ 	.short	(.L_19 - .L_18)
.L_18:
        /*0064*/ 	.word	0x00000008
.L_19:


//--------------------- .nv.callgraph             --------------------------
	.section	.nv.callgraph,"",@"SHT_CUDA_CALLGRAPH"
	.align	4
	.sectionentsize	8
	.align		4
        /*0000*/ 	.word	0x00000000
	.align		4
        /*0004*/ 	.word	0xffffffff
	.align		4
        /*0008*/ 	.word	0x00000000
	.align		4
        /*000c*/ 	.word	0xfffffffe
	.align		4
        /*0010*/ 	.word	0x00000000
	.align		4
        /*0014*/ 	.word	0xfffffffd
	.align		4
        /*0018*/ 	.word	0x00000000
	.align		4
        /*001c*/ 	.word	0xfffffffc


//--------------------- .text._Z20odd_even_sort_kernelPii --------------------------
	.section	.text._Z20odd_even_sort_kernelPii,"ax",@progbits
	.align	128
        .global         _Z20odd_even_sort_kernelPii
        .type           _Z20odd_even_sort_kernelPii,@function
        .size           _Z20odd_even_sort_kernelPii,(.L_x_16 - _Z20odd_even_sort_kernelPii)
        .other          _Z20odd_even_sort_kernelPii,@"STO_CUDA_ENTRY STV_DEFAULT"
_Z20odd_even_sort_kernelPii:
.text._Z20odd_even_sort_kernelPii:
[----:B------:R-:W-:Y:S01]  /*0000*/  LDC R1, c[0x0][0x37c] ;  /* 0x0000df00ff017b82 */ /* 0x000fe20000000800 */
[----:B------:R-:W0:Y:S01]  /*0010*/  S2R R0, SR_CTAID.X ;  /* 0x0000000000007919 */ /* 0x000e220000002500 */
[----:B------:R-:W1:Y:S06]  /*0020*/  LDCU UR4, c[0x0][0x360] ;  /* 0x00006c00ff0477ac */ /* 0x000e6c0008000800 */
[----:B------:R-:W2:Y:S01]  /*0030*/  LDC.64 R2, c[0x0][0x380] ;  /* 0x0000e000ff027b82 */ /* 0x000ea20000000a00 */
[----:B------:R-:W-:Y:S01]  /*0040*/  IMAD.MOV.U32 R6, RZ, RZ, RZ ;  /* 0x000000ffff067224 */ /* 0x000fe200078e00ff */
[----:B------:R-:W0:Y:S01]  /*0050*/  S2R R7, SR_TID.X ;  /* 0x0000000000077919 */ /* 0x000e220000002100 */
[----:B------:R-:W3:Y:S01]  /*0060*/  LDCU UR12, c[0x0][0x388] ;  /* 0x00007100ff0c77ac */ /* 0x000ee20008000800 */
[----:B------:R-:W4:Y:S01]  /*0070*/  LDCU.64 UR10, c[0x0][0x358] ;  /* 0x00006b00ff0a77ac */ /* 0x000f220008000a00 */
[----:B-1----:R-:W-:-:S02]  /*0080*/  UISETP.GE.U32.AND UP0, UPT, UR4, 0x4, UPT ;  /* 0x000000040400788c */ /* 0x002fc4000bf06070 */
[----:B------:R-:W-:Y:S02]  /*0090*/  USHF.L.U32 UR7, UR4, 0x1, URZ ;  /* 0x0000000104077899 */ /* 0x000fe400080006ff */
[----:B---3--:R-:W-:Y:S02]  /*00a0*/  UIADD3 UR6, UPT, UPT, UR12, -0x1, URZ ;  /* 0xffffffff0c067890 */ /* 0x008fe4000fffe0ff */
[----:B------:R-:W-:Y:S02]  /*00b0*/  ULOP3.LUT UR9, UR4, 0x3, URZ, 0xc0, !UPT ;  /* 0x0000000304097892 */ /* 0x000fe4000f8ec0ff */
[----:B------:R-:W-:Y:S01]  /*00c0*/  UIADD3 UR8, UPT, UPT, UR7, -0x1, URZ ;  /* 0xffffffff07087890 */ /* 0x000fe2000fffe0ff */
[----:B0-----:R-:W-:-:S04]  /*00d0*/  IMAD R0, R0, UR4, R7 ;  /* 0x0000000400007c24 */ /* 0x001fc8000f8e0207 */
[----:B------:R-:W-:Y:S01]  /*00e0*/  IMAD.SHL.U32 R5, R0, 0x2, RZ ;  /* 0x0000000200057824 */ /* 0x000fe200078e00ff */
[----:B------:R-:W-:-:S03]  /*00f0*/  LEA R0, R7, 0x1, 0x1 ;  /* 0x0000000107007811 */ /* 0x000fc600078e08ff */
[----:B--2---:R-:W-:-:S04]  /*0100*/  IMAD.WIDE R2, R5, 0x4, R2 ;  /* 0x0000000405027825 */ /* 0x004fc800078e0202 */
[----:B------:R-:W-:Y:S01]  /*0110*/  VIADD R5, R5, 0x1 ;  /* 0x0000000105057836 */ /* 0x000fe20000000000 */
[----:B----4-:R-:W-:Y:S06]  /*0120*/  BRA.U !UP0, `(.L_x_0) ;  /* 0x0000000108bc7547 */ /* 0x010fec000b800000 */
[----:B------:R-:W-:Y:S01]  /*0130*/  ULOP3.LUT UR5, UR4, 0xfffffffc, URZ, 0xc0, !UPT ;  /* 0xfffffffc04057892 */ /* 0x000fe2000f8ec0ff */
[C---:B------:R-:W-:Y:S01]  /*0140*/  ISETP.GE.U32.AND P0, PT, R0.reuse, UR7, PT ;  /* 0x0000000700007c0c */ /* 0x040fe2000bf06070 */
[----:B------:R-:W-:Y:S01]  /*0150*/  ULOP3.LUT UR4, UR4, 0x7fc, URZ, 0xc0, !UPT ;  /* 0x000007fc04047892 */ /* 0x000fe2000f8ec0ff */
[----:B------:R-:W-:Y:S01]  /*0160*/  ISETP.GE.U32.AND P1, PT, R0, UR8, PT ;  /* 0x0000000800007c0c */ /* 0x000fe2000bf26070 */
[----:B------:R-:W-:Y:S01]  /*0170*/  UIADD3 UR5, UPT, UPT, -UR5, URZ, URZ ;  /* 0x000000ff05057290 */ /* 0x000fe2000fffe1ff */
[C---:B------:R-:W-:Y:S02]  /*0180*/  ISETP.LT.AND P0, PT, R5.reuse, UR12, !P0 ;  /* 0x0000000c05007c0c */ /* 0x040fe4000c701270 */
[----:B------:R-:W-:Y:S01]  /*0190*/  ISETP.GE.OR P1, PT, R5, UR6, P1 ;  /* 0x0000000605007c0c */ /* 0x000fe20008f26670 */
[----:B------:R-:W-:-:S12]  /*01a0*/  IMAD.U32 R6, RZ, RZ, UR4 ;  /* 0x00000004ff067e24 */ /* 0x000fd8000f8e00ff */
.L_x_9:
[----:B------:R-:W-:Y:S01]  /*01b0*/  UIADD3 UR5, UPT, UPT, UR5, 0x4, URZ ;  /* 0x0000000405057890 */ /* 0x000fe2000fffe0ff */
[----:B------:R-:W-:Y:S03]  /*01c0*/  BSSY.RECONVERGENT B0, `(.L_x_1) ;  /* 0x0000008000007945 */ /* 0x000fe60003800200 */
[----:B------:R-:W-:Y:S01]  /*01d0*/  UISETP.NE.AND UP0, UPT, UR5, URZ, UPT ;  /* 0x000000ff0500728c */ /* 0x000fe2000bf05270 */
[----:B0123--:R-:W-:Y:S10]  /*01e0*/  @!P0 BRA `(.L_x_2) ;  /* 0x0000000000148947 */ /* 0x00fff40003800000 */
[----:B------:R-:W2:Y:S04]  /*01f0*/  LDG.E R7, desc[UR10][R2.64+0x4] ;  /* 0x0000040a02077981 */ /* 0x000ea8000c1e1900 */
[----:B------:R-:W2:Y:S02]  /*0200*/  LDG.E R4, desc[UR10][R2.64] ;  /* 0x0000000a02047981 */ /* 0x000ea4000c1e1900 */
[----:B--2---:R-:W-:-:S13]  /*0210*/  ISETP.GE.AND P2, PT, R7, R4, PT ;  /* 0x000000040700720c */ /* 0x004fda0003f46270 */
[----:B------:R0:W-:Y:S04]  /*0220*/  @!P2 STG.E desc[UR10][R2.64+0x4], R4 ;  /* 0x000004040200a986 */ /* 0x0001e8000c10190a */
[----:B------:R0:W-:Y:S02]  /*0230*/  @!P2 STG.E desc[UR10][R2.64], R7 ;  /* 0x000000070200a986 */ /* 0x0001e4000c10190a */
.L_x_2:
[----:B------:R-:W-:Y:S05]  /*0240*/  BSYNC.RECONVERGENT B0 ;  /* 0x0000000000007941 */ /* 0x000fea0003800200 */
.L_x_1:
[----:B------:R-:W-:Y:S06]  /*0250*/  BAR.SYNC.DEFER_BLOCKING 0x0 ;  /* 0x0000000000007b1d */ /* 0x000fec0000010000 */
[----:B------:R-:W-:Y:S04]  /*0260*/  BSSY.RECONVERGENT B0, `(.L_x_3) ;  /* 0x0000007000007945 */ /* 0x000fe80003800200 */
[----:B------:R-:W-:Y:S05]  /*0270*/  @P1 BRA `(.L_x_4) ;  /* 0x0000000000141947 */ /* 0x000fea0003800000 */
[----:B0-----:R-:W2:Y:S04]  /*0280*/  LDG.E R7, desc[UR10][R2.64+0x8] ;  /* 0x0000080a02077981 */ /* 0x001ea8000c1e1900 */
[----:B------:R-:W2:Y:S02]  /*0290*/  LDG.E R4, desc[UR10][R2.64+0x4] ;  /* 0x0000040a02047981 */ /* 0x000ea4000c1e1900 */
[----:B--2---:R-:W-:-:S13]  /*02a0*/  ISETP.GE.AND P2, PT, R7, R4, PT ;  /* 0x000000040700720c */ /* 0x004fda0003f46270 */
[----:B------:R1:W-:Y:S04]  /*02b0*/  @!P2 STG.E desc[UR10][R2.64+0x4], R7 ;  /* 0x000004070200a986 */ /* 0x0003e8000c10190a */
[----:B------:R1:W-:Y:S02]  /*02c0*/  @!P2 STG.E desc[UR10][R2.64+0x8], R4 ;  /* 0x000008040200a986 */ /* 0x0003e4000c10190a */
.L_x_4:
[----:B------:R-:W-:Y:S05]  /*02d0*/  BSYNC.RECONVERGENT B0 ;  /* 0x0000000000007941 */ /* 0x000fea0003800200 */
.L_x_3:
[----:B------:R-:W-:Y:S06]  /*02e0*/  BAR.SYNC.DEFER_BLOCKING 0x0 ;  /* 0x0000000000007b1d */ /* 0x000fec0000010000 */
[----:B------:R-:W-:Y:S04]  /*02f0*/  BSSY.RECONVERGENT B0, `(.L_x_5) ;  /* 0x0000007000007945 */ /* 0x000fe80003800200 */
[----:B------:R-:W-:Y:S05]  /*0300*/  @!P0 BRA `(.L_x_6) ;  /* 0x0000000000148947 */ /* 0x000fea0003800000 */
[----:B01----:R-:W2:Y:S04]  /*0310*/  LDG.E R7, desc[UR10][R2.64+0x4] ;  /* 0x0000040a02077981 */ /* 0x003ea8000c1e1900 */
[----:B------:R-:W2:Y:S02]  /*0320*/  LDG.E R4, desc[UR10][R2.64] ;  /* 0x0000000a02047981 */ /* 0x000ea4000c1e1900 */
[----:B--2---:R-:W-:-:S13]  /*0330*/  ISETP.GE.AND P2, PT, R7, R4, PT ;  /* 0x000000040700720c */ /* 0x004fda0003f46270 */
[----:B------:R2:W-:Y:S04]  /*0340*/  @!P2 STG.E desc[UR10][R2.64+0x4], R4 ;  /* 0x000004040200a986 */ /* 0x0005e8000c10190a */
[----:B------:R2:W-:Y:S02]  /*0350*/  @!P2 STG.E desc[UR10][R2.64], R7 ;  /* 0x000000070200a986 */ /* 0x0005e4000c10190a */
.L_x_6:
[----:B------:R-:W-:Y:S05]  /*0360*/  BSYNC.RECONVERGENT B0 ;  /* 0x0000000000007941 */ /* 0x000fea0003800200 */
.L_x_5:
[----:B------:R-:W-:Y:S06]  /*0370*/  BAR.SYNC.DEFER_BLOCKING 0x0 ;  /* 0x0000000000007b1d */ /* 0x000fec0000010000 */
[----:B------:R-:W-:Y:S04]  /*0380*/  BSSY.RECONVERGENT B0, `(.L_x_7) ;  /* 0x0000007000007945 */ /* 0x000fe80003800200 */
[----:B------:R-:W-:Y:S05]  /*0390*/  @P1 BRA `(.L_x_8) ;  /* 0x0000000000141947 */ /* 0x000fea0003800000 */
[----:B012---:R-:W2:Y:S04]  /*03a0*/  LDG.E R7, desc[UR10][R2.64+0x8] ;  /* 0x0000080a02077981 */ /* 0x007ea8000c1e1900 */
[----:B------:R-:W2:Y:S02]  /*03b0*/  LDG.E R4, desc[UR10][R2.64+0x4] ;  /* 0x0000040a02047981 */ /* 0x000ea4000c1e1900 */
[----:B--2---:R-:W-:-:S13]  /*03c0*/  ISETP.GE.AND P2, PT, R7, R4, PT ;  /* 0x000000040700720c */ /* 0x004fda0003f46270 */
[----:B------:R3:W-:Y:S04]  /*03d0*/  @!P2 STG.E desc[UR10][R2.64+0x4], R7 ;  /* 0x000004070200a986 */ /* 0x0007e8000c10190a */
[----:B------:R3:W-:Y:S02]  /*03e0*/  @!P2 STG.E desc[UR10][R2.64+0x8], R4 ;  /* 0x000008040200a986 */ /* 0x0007e4000c10190a */
.L_x_8:
[----:B------:R-:W-:Y:S05]  /*03f0*/  BSYNC.RECONVERGENT B0 ;  /* 0x0000000000007941 */ /* 0x000fea0003800200 */
.L_x_7:
[----:B------:R-:W-:Y:S06]  /*0400*/  BAR.SYNC.DEFER_BLOCKING 0x0 ;  /* 0x0000000000007b1d */ /* 0x000fec0000010000 */
[----:B------:R-:W-:Y:S05]  /*0410*/  BRA.U UP0, `(.L_x_9) ;  /* 0xfffffffd00647547 */ /* 0x000fea000b83ffff */
.L_x_0:
[----:B------:R-:W-:-:S13]  /*0420*/  ISETP.NE.AND P0, PT, RZ, UR9, PT ;  /* 0x00000009ff007c0c */ /* 0x000fda000bf05270 */
[----:B------:R-:W-:Y:S05]  /*0430*/  @!P0 EXIT ;  /* 0x000000000000894d */ /* 0x000fea0003800000 */
[----:B------:R-:W4:Y:S01]  /*0440*/  LDCU UR5, c[0x0][0x388] ;  /* 0x00007100ff0577ac */ /* 0x000f220008000800 */
[----:B------:R-:W-:-:S12]  /*0450*/  UIADD3 UR4, UPT, UPT, -UR9, URZ, URZ ;  /* 0x000000ff09047290 */ /* 0x000fd8000fffe1ff */
.L_x_14:
[----:B0123--:R-:W-:Y:S01]  /*0460*/  LOP3.LUT P0, R4, R6, 0x1, RZ, 0xc0, !PT ;  /* 0x0000000106047812 */ /* 0x00ffe2000780c0ff */
[----:B------:R-:W-:Y:S01]  /*0470*/  UIADD3 UR4, UPT, UPT, UR4, 0x1, URZ ;  /* 0x0000000104047890 */ /* 0x000fe2000fffe0ff */
[C---:B----4-:R-:W-:Y:S01]  /*0480*/  ISETP.GE.AND P1, PT, R5.reuse, UR5, PT ;  /* 0x0000000505007c0c */ /* 0x050fe2000bf26270 */
[----:B------:R-:W-:Y:S01]  /*0490*/  BSSY.RECONVERGENT B0, `(.L_x_10) ;  /* 0x000000c000007945 */ /* 0x000fe20003800200 */
[----:B------:R-:W-:Y:S01]  /*04a0*/  ISETP.GE.OR P0, PT, R5, UR6, !P0 ;  /* 0x0000000605007c0c */ /* 0x000fe2000c706670 */
[----:B------:R-:W-:Y:S01]  /*04b0*/  UISETP.NE.AND UP0, UPT, UR4, URZ, UPT ;  /* 0x000000ff0400728c */ /* 0x000fe2000bf05270 */
[----:B------:R-:W-:Y:S02]  /*04c0*/  ISETP.NE.OR P1, PT, R4, RZ, P1 ;  /* 0x000000ff0400720c */ /* 0x000fe40000f25670 */
[C---:B------:R-:W-:Y:S02]  /*04d0*/  ISETP.GE.U32.OR P0, PT, R0.reuse, UR8, P0 ;  /* 0x0000000800007c0c */ /* 0x040fe40008706470 */
[----:B------:R-:W-:-:S11]  /*04e0*/  ISETP.GE.U32.OR P1, PT, R0, UR7, P1 ;  /* 0x0000000700007c0c */ /* 0x000fd60008f26470 */
[----:B------:R-:W-:Y:S05]  /*04f0*/  @P0 BRA `(.L_x_11) ;  /* 0x0000000000140947 */ /* 0x000fea0003800000 */
[----:B------:R-:W2:Y:S04]  /*0500*/  LDG.E R7, desc[UR10][R2.64+0x8] ;  /* 0x0000080a02077981 */ /* 0x000ea8000c1e1900 */
[----:B------:R-:W2:Y:S02]  /*0510*/  LDG.E R4, desc[UR10][R2.64+0x4] ;  /* 0x0000040a02047981 */ /* 0x000ea4000c1e1900 */
[----:B--2---:R-:W-:-:S13]  /*0520*/  ISETP.GE.AND P0, PT, R7, R4, PT ;  /* 0x000000040700720c */ /* 0x004fda0003f06270 */
[----:B------:R0:W-:Y:S04]  /*0530*/  @!P0 STG.E desc[UR10][R2.64+0x4], R7 ;  /* 0x0000040702008986 */ /* 0x0001e8000c10190a */
[----:B------:R0:W-:Y:S02]  /*0540*/  @!P0 STG.E desc[UR10][R2.64+0x8], R4 ;  /* 0x0000080402008986 */ /* 0x0001e4000c10190a */
.L_x_11:
[----:B------:R-:W-:Y:S05]  /*0550*/  BSYNC.RECONVERGENT B0 ;  /* 0x0000000000007941 */ /* 0x000fea0003800200 */
.L_x_10:
[----:B------:R-:W-:Y:S04]  /*0560*/  BSSY.RECONVERGENT B0, `(.L_x_12) ;  /* 0x0000007000007945 */ /* 0x000fe80003800200 */
[----:B------:R-:W-:Y:S05]  /*0570*/  @P1 BRA `(.L_x_13) ;  /* 0x0000000000141947 */ /* 0x000fea0003800000 */
[----:B0-----:R-:W2:Y:S04]  /*0580*/  LDG.E R7, desc[UR10][R2.64+0x4] ;  /* 0x0000040a02077981 */ /* 0x001ea8000c1e1900 */
[----:B------:R-:W2:Y:S02]  /*0590*/  LDG.E R4, desc[UR10][R2.64] ;  /* 0x0000000a02047981 */ /* 0x000ea4000c1e1900 */
[----:B--2---:R-:W-:-:S13]  /*05a0*/  ISETP.GE.AND P0, PT, R7, R4, PT ;  /* 0x000000040700720c */ /* 0x004fda0003f06270 */
[----:B------:R1:W-:Y:S04]  /*05b0*/  @!P0 STG.E desc[UR10][R2.64+0x4], R4 ;  /* 0x0000040402008986 */ /* 0x0003e8000c10190a */
[----:B------:R1:W-:Y:S02]  /*05c0*/  @!P0 STG.E desc[UR10][R2.64], R7 ;  /* 0x0000000702008986 */ /* 0x0003e4000c10190a */
.L_x_13:
[----:B------:R-:W-:Y:S05]  /*05d0*/  BSYNC.RECONVERGENT B0 ;  /* 0x0000000000007941 */ /* 0x000fea0003800200 */
.L_x_12:
[----:B------:R-:W-:Y:S01]  /*05e0*/  BAR.SYNC.DEFER_BLOCKING 0x0 ;  /* 0x0000000000007b1d */ /* 0x000fe20000010000 */
[----:B------:R-:W-:-:S05]  /*05f0*/  VIADD R6, R6, 0x1 ;  /* 0x0000000106067836 */ /* 0x000fca0000000000 */
[----:B------:R-:W-:Y:S05]  /*0600*/  BRA.U UP0, `(.L_x_14) ;  /* 0xfffffffd00947547 */ /* 0x000fea000b83ffff */
[----:B------:R-:W-:Y:S05]  /*0610*/  EXIT ;  /* 0x000000000000794d */ /* 0x000fea0003800000 */
.L_x_15:
[----:B------:R-:W-:-:S00]  /*0620*/  BRA `(.L_x_15) ;  /* 0xfffffffc00fc7947 */ /* 0x000fc0000383ffff */
[----:B------:R-:W-:-:S00]  /*0630*/  NOP ;  /* 0x0000000000007918 */ /* 0x000fc00000000000 */
        /* <DEDUP_REMOVED lines=12> */
.L_x_16:


//--------------------- .nv.shared.reserved.0     --------------------------
	.section	.nv.shared.reserved.0,"aw",@nobits
	.weak		__nv_reservedSMEM_offset_0_alias
	.size		__nv_reservedSMEM_offset_0_alias, 0, 64
	.other		__nv_reservedSMEM_offset_0_alias,@"STO_CUDA_RESERVED_SHARED STV_DEFAULT"
__nv_reservedSMEM_offset_0_alias:
	.zero		0
	.zero		64


//--------------------- .nv.constant0._Z20odd_even_sort_kernelPii --------------------------
	.section	.nv.constant0._Z20odd_even_sort_kernelPii,"a",@progbits
	.sectionflags	@""
	.align	4
.nv.constant0._Z20odd_even_sort_kernelPii:
	.zero		908


//--------------------- SYMBOLS --------------------------

	.type		.nv.reservedSmem.offset0,@object
	.size		.nv.reservedSmem.offset0,0x4
